	.headerflags	@"EF_CUDA_TEXMODE_UNIFIED EF_CUDA_64BIT_ADDRESS EF_CUDA_ACCELERATORS EF_CUDA_SM90 EF_CUDA_VIRTUAL_SM(EF_CUDA_SM90)"
	.elftype	@"ET_EXEC"


//--------------------- .nv.info                  --------------------------
	.section	.nv.info,"",@"SHT_CUDA_INFO"
	.align	4


	//----- nvinfo : EIATTR_REGCOUNT
	.align		4
        /*0000*/ 	.byte	0x04, 0x2f
        /*0002*/ 	.short	(.L_3 - .L_2)
	.align		4
.L_2:
        /*0004*/ 	.word	index@(triton_poi_fused__native_batch_norm_legit_no_training_cat_relu_33)
        /*0008*/ 	.word	0x00000015


	//----- nvinfo : EIATTR_MIN_STACK_SIZE
	.align		4
.L_3:
        /*000c*/ 	.byte	0x04, 0x12
        /*000e*/ 	.short	(.L_5 - .L_4)
	.align		4
.L_4:
        /*0010*/ 	.word	index@(triton_poi_fused__native_batch_norm_legit_no_training_cat_relu_33)
        /*0014*/ 	.word	0x00000000


	//----- nvinfo : EIATTR_FRAME_SIZE
	.align		4
.L_5:
        /*0018*/ 	.byte	0x04, 0x11
        /*001a*/ 	.short	(.L_7 - .L_6)
	.align		4
.L_6:
        /*001c*/ 	.word	index@(triton_poi_fused__native_batch_norm_legit_no_training_cat_relu_33)
        /*0020*/ 	.word	0x00000000


	//----- nvinfo : EIATTR_MIN_STACK_SIZE
	.align		4
.L_7:
        /*0024*/ 	.byte	0x04, 0x12
        /*0026*/ 	.short	(.L_9 - .L_8)
	.align		4
.L_8:
        /*0028*/ 	.word	index@(triton_poi_fused__native_batch_norm_legit_no_training_cat_relu_33)
        /*002c*/ 	.word	0x00000000
.L_9:


//--------------------- .nv.info.triton_poi_fused__native_batch_norm_legit_no_training_cat_relu_33 --------------------------
	.section	.nv.info.triton_poi_fused__native_batch_norm_legit_no_training_cat_relu_33,"",@"SHT_CUDA_INFO"
	.sectionflags	@""
	.align	4


	//----- nvinfo : EIATTR_CUDA_API_VERSION
	.align		4
        /*0000*/ 	.byte	0x04, 0x37
        /*0002*/ 	.short	(.L_11 - .L_10)
.L_10:
        /*0004*/ 	.word	0x0000007c


	//----- nvinfo : EIATTR_KPARAM_INFO
	.align		4
.L_11:
        /*0008*/ 	.byte	0x04, 0x17
        /*000a*/ 	.short	(.L_13 - .L_12)
.L_12:
        /*000c*/ 	.word	0x00000000
        /*0010*/ 	.short	0x0008
        /*0012*/ 	.short	0x0040
        /*0014*/ 	.byte	0x00, 0xf0, 0x11, 0x00


	//----- nvinfo : EIATTR_KPARAM_INFO
	.align		4
.L_13:
        /*0018*/ 	.byte	0x04, 0x17
        /*001a*/ 	.short	(.L_15 - .L_14)
.L_14:
        /*001c*/ 	.word	0x00000000
        /*0020*/ 	.short	0x0007
        /*0022*/ 	.short	0x0038
        /*0024*/ 	.byte	0x00, 0xf4, 0x21, 0x00


	//----- nvinfo : EIATTR_KPARAM_INFO
	.align		4
.L_15:
        /*0028*/ 	.byte	0x04, 0x17
        /*002a*/ 	.short	(.L_17 - .L_16)
.L_16:
        /*002c*/ 	.word	0x00000000
        /*0030*/ 	.short	0x0006
        /*0032*/ 	.short	0x0030
        /*0034*/ 	.byte	0x00, 0xf4, 0x21, 0x00


	//----- nvinfo : EIATTR_KPARAM_INFO
	.align		4
.L_17:
        /*0038*/ 	.byte	0x04, 0x17
        /*003a*/ 	.short	(.L_19 - .L_18)
.L_18:
        /*003c*/ 	.word	0x00000000
        /*0040*/ 	.short	0x0005
        /*0042*/ 	.short	0x0028
        /*0044*/ 	.byte	0x00, 0xf4, 0x21, 0x00


	//----- nvinfo : EIATTR_KPARAM_INFO
	.align		4
.L_19:
        /*0048*/ 	.byte	0x04, 0x17
        /*004a*/ 	.short	(.L_21 - .L_20)
.L_20:
        /*004c*/ 	.word	0x00000000
        /*0050*/ 	.short	0x0004
        /*0052*/ 	.short	0x0020
        /*0054*/ 	.byte	0x00, 0xf4, 0x21, 0x00


	//----- nvinfo : EIATTR_KPARAM_INFO
	.align		4
.L_21:
        /*0058*/ 	.byte	0x04, 0x17
        /*005a*/ 	.short	(.L_23 - .L_22)
.L_22:
        /*005c*/ 	.word	0x00000000
        /*0060*/ 	.short	0x0003
        /*0062*/ 	.short	0x0018
        /*0064*/ 	.byte	0x00, 0xf4, 0x21, 0x00


	//----- nvinfo : EIATTR_KPARAM_INFO
	.align		4
.L_23:
        /*0068*/ 	.byte	0x04, 0x17
        /*006a*/ 	.short	(.L_25 - .L_24)
.L_24:
        /*006c*/ 	.word	0x00000000
        /*0070*/ 	.short	0x0002
        /*0072*/ 	.short	0x0010
        /*0074*/ 	.byte	0x00, 0xf4, 0x21, 0x00


	//----- nvinfo : EIATTR_KPARAM_INFO
	.align		4
.L_25:
        /*0078*/ 	.byte	0x04, 0x17
        /*007a*/ 	.short	(.L_27 - .L_26)
.L_26:
        /*007c*/ 	.word	0x00000000
        /*0080*/ 	.short	0x0001
        /*0082*/ 	.short	0x0008
        /*0084*/ 	.byte	0x00, 0xf4, 0x21, 0x00


	//----- nvinfo : EIATTR_KPARAM_INFO
	.align		4
.L_27:
        /*0088*/ 	.byte	0x04, 0x17
        /*008a*/ 	.short	(.L_29 - .L_28)
.L_28:
        /*008c*/ 	.word	0x00000000
        /*0090*/ 	.short	0x0000
        /*0092*/ 	.short	0x0000
        /*0094*/ 	.byte	0x00, 0xf4, 0x21, 0x00


	//----- nvinfo : EIATTR_SPARSE_MMA_MASK
	.align		4
.L_29:
        /*0098*/ 	.byte	0x03, 0x50
        /*009a*/ 	.short	0x0000


	//----- nvinfo : EIATTR_MAXREG_COUNT
	.align		4
        /*009c*/ 	.byte	0x03, 0x1b
        /*009e*/ 	.short	0x00ff


	//----- nvinfo : EIATTR_EXIT_INSTR_OFFSETS
	.align		4
        /*00a0*/ 	.byte	0x04, 0x1c
        /*00a2*/ 	.short	(.L_31 - .L_30)


	//   ....[0]....
.L_30:
        /*00a4*/ 	.word	0x00000490


	//----- nvinfo : EIATTR_REQNTID
	.align		4
.L_31:
        /*00a8*/ 	.byte	0x04, 0x10
        /*00aa*/ 	.short	(.L_33 - .L_32)
.L_32:
        /*00ac*/ 	.word	0x00000080
        /*00b0*/ 	.word	0x00000001
        /*00b4*/ 	.word	0x00000001


	//----- nvinfo : EIATTR_CBANK_PARAM_SIZE
	.align		4
.L_33:
        /*00b8*/ 	.byte	0x03, 0x19
        /*00ba*/ 	.short	0x0044


	//----- nvinfo : EIATTR_PARAM_CBANK
	.align		4
        /*00bc*/ 	.byte	0x04, 0x0a
        /*00be*/ 	.short	(.L_35 - .L_34)
	.align		4
.L_34:
        /*00c0*/ 	.word	index@(.nv.constant0.triton_poi_fused__native_batch_norm_legit_no_training_cat_relu_33)
        /*00c4*/ 	.short	0x0210
        /*00c6*/ 	.short	0x0044


	//----- nvinfo : EIATTR_SW_WAR
	.align		4
.L_35:
        /*00c8*/ 	.byte	0x04, 0x36
        /*00ca*/ 	.short	(.L_37 - .L_36)
.L_36:
        /*00cc*/ 	.word	0x00000008
.L_37:


//--------------------- .nv.callgraph             --------------------------
	.section	.nv.callgraph,"",@"SHT_CUDA_CALLGRAPH"
	.align	4
	.sectionentsize	8
	.align		4
        /*0000*/ 	.word	0x00000000
	.align		4
        /*0004*/ 	.word	0xffffffff
	.align		4
        /*0008*/ 	.word	0x00000000
	.align		4
        /*000c*/ 	.word	0xfffffffe
	.align		4
        /*0010*/ 	.word	0x00000000
	.align		4
        /*0014*/ 	.word	0xfffffffd
	.align		4
        /*0018*/ 	.word	0x00000000
	.align		4
        /*001c*/ 	.word	0xfffffffc


//--------------------- .nv.constant4             --------------------------
	.section	.nv.constant4,"a",@progbits
	.align	8
	.align		8
.nv.constant4:
        /*0000*/ 	.dword	_$_str
	.align		8
        /*0008*/ 	.dword	_$_str_$_2


//--------------------- .text.triton_poi_fused__native_batch_norm_legit_no_training_cat_relu_33 --------------------------
	.section	.text.triton_poi_fused__native_batch_norm_legit_no_training_cat_relu_33,"ax",@progbits
	.align	128
        .global         triton_poi_fused__native_batch_norm_legit_no_training_cat_relu_33
        .type           triton_poi_fused__native_batch_norm_legit_no_training_cat_relu_33,@function
        .size           triton_poi_fused__native_batch_norm_legit_no_training_cat_relu_33,(.L_x_1 - triton_poi_fused__native_batch_norm_legit_no_training_cat_relu_33)
        .other          triton_poi_fused__native_batch_norm_legit_no_training_cat_relu_33,@"STO_CUDA_ENTRY STV_DEFAULT"
triton_poi_fused__native_batch_norm_legit_no_training_cat_relu_33:
.text.triton_poi_fused__native_batch_norm_legit_no_training_cat_relu_33:
[----:B------:R-:W-:Y:S01]  /*0000*/  LDC R1, c[0x0][0x28] ;  /* 0x00000a00ff017b82 */ /* 0x000fe20000000800 */
[----:B------:R-:W1:Y:S07]  /*0010*/  S2R R0, SR_TID.X ;  /* 0x0000000000007919 */ /* 0x000e6e0000002100 */
[----:B------:R-:W2:Y:S01]  /*0020*/  LDC.64 R8, c[0x0][0x228] ;  /* 0x00008a00ff087b82 */ /* 0x000ea20000000a00 */
[----:B------:R-:W-:Y:S01]  /*0030*/  ULDC.64 UR4, c[0x0][0x208] ;  /* 0x0000820000047ab9 */ /* 0x000fe20000000a00 */
[----:B------:R-:W-:Y:S01]  /*0040*/  ULDC.64 UR6, c[0x0][0x218] ;  /* 0x0000860000067ab9 */ /* 0x000fe20000000a00 */
[----:B------:R-:W3:Y:S05]  /*0050*/  S2R R3, SR_CTAID.X ;  /* 0x0000000000037919 */ /* 0x000eea0000002500 */
[----:B------:R-:W4:Y:S01]  /*0060*/  LDC.64 R6, c[0x0][0x210] ;  /* 0x00008400ff067b82 */ /* 0x000f220000000a00 */
[----:B-1----:R-:W-:-:S05]  /*0070*/  LOP3.LUT R0, R0, 0x7f, RZ, 0xc0, !PT ;  /* 0x0000007f00007812 */ /* 0x002fca00078ec0ff */
[----:B---3--:R-:W-:-:S05]  /*0080*/  IMAD R0, R3, 0x80, R0 ;  /* 0x0000008003007824 */ /* 0x008fca00078e0200 */
[----:B------:R-:W-:-:S04]  /*0090*/  SHF.R.S32.HI R5, RZ, 0x1f, R0 ;  /* 0x0000001fff057819 */ /* 0x000fc80000011400 */
[----:B------:R-:W-:-:S04]  /*00a0*/  LEA.HI R4, R5, R0, RZ, 0x4 ;  /* 0x0000000005047211 */ /* 0x000fc800078f20ff */
[--C-:B------:R-:W-:Y:S02]  /*00b0*/  SHF.R.S32.HI R2, RZ, 0x4, R4.reuse ;  /* 0x00000004ff027819 */ /* 0x100fe40000011404 */
[----:B------:R-:W-:-:S04]  /*00c0*/  SHF.R.S32.HI R3, RZ, 0x1f, R4 ;  /* 0x0000001fff037819 */ /* 0x000fc80000011404 */
[----:B------:R-:W-:-:S04]  /*00d0*/  LEA.HI R3, R3, R2, RZ, 0x9 ;  /* 0x0000000203037211 */ /* 0x000fc800078f48ff */
[----:B------:R-:W-:-:S05]  /*00e0*/  LOP3.LUT R3, R3, 0xfffffe00, RZ, 0xc0, !PT ;  /* 0xfffffe0003037812 */ /* 0x000fca00078ec0ff */
[----:B------:R-:W-:-:S04]  /*00f0*/  IMAD.IADD R2, R2, 0x1, -R3 ;  /* 0x0000000102027824 */ /* 0x000fc800078e0a03 */
[----:B--2---:R-:W-:-:S05]  /*0100*/  IMAD.WIDE R8, R2, 0x4, R8 ;  /* 0x0000000402087825 */ /* 0x004fca00078e0208 */
[----:B------:R1:W2:Y:S01]  /*0110*/  LDG.E.EL R3, desc[UR4][R8.64] ;  /* 0x0000000408037981 */ /* 0x0002a2000c2e1900 */
[----:B------:R-:W-:Y:S01]  /*0120*/  LEA.HI R10, R5, R0, RZ, 0xd ;  /* 0x00000000050a7211 */ /* 0x000fe200078f68ff */
[----:B------:R-:W-:Y:S01]  /*0130*/  IMAD.SHL.U32 R15, R2, 0x10, RZ ;  /* 0x00000010020f7824 */ /* 0x000fe200078e00ff */
[----:B------:R-:W-:Y:S02]  /*0140*/  LOP3.LUT R5, R4, 0xfffffff0, RZ, 0xc0, !PT ;  /* 0xfffffff004057812 */ /* 0x000fe400078ec0ff */
[----:B------:R-:W-:Y:S02]  /*0150*/  SHF.R.S32.HI R11, RZ, 0xd, R10 ;  /* 0x0000000dff0b7819 */ /* 0x000fe4000001140a */
[----:B------:R-:W-:Y:S01]  /*0160*/  LOP3.LUT R13, R10, 0xffffe000, RZ, 0xc0, !PT ;  /* 0xffffe0000a0d7812 */ /* 0x000fe200078ec0ff */
[----:B------:R-:W-:Y:S01]  /*0170*/  IMAD.IADD R10, R0, 0x1, -R5 ;  /* 0x00000001000a7824 */ /* 0x000fe200078e0a05 */
[----:B------:R-:W-:Y:S01]  /*0180*/  ISETP.GE.AND P0, PT, R2, 0x1e0, PT ;  /* 0x000001e00200780c */ /* 0x000fe20003f06270 */
[----:B------:R-:W-:Y:S01]  /*0190*/  IMAD.SHL.U32 R14, R11, 0x200, RZ ;  /* 0x000002000b0e7824 */ /* 0x000fe200078e00ff */
[----:B------:R-:W3:Y:S01]  /*01a0*/  LDC.64 R4, c[0x0][0x220] ;  /* 0x00008800ff047b82 */ /* 0x000ee20000000a00 */
[----:B------:R-:W-:-:S03]  /*01b0*/  IMAD.IADD R12, R0, 0x1, -R13 ;  /* 0x00000001000c7824 */ /* 0x000fc600078e0a0d */
[----:B------:R-:W-:Y:S01]  /*01c0*/  IADD3 R16, P1, P2, R15, R10, R14 ;  /* 0x0000000a0f107210 */ /* 0x000fe20007a3e00e */
[----:B------:R-:W-:Y:S01]  /*01d0*/  IMAD R13, R11, 0x1e00, R12 ;  /* 0x00001e000b0d7824 */ /* 0x000fe200078e020c */
[----:B-1----:R-:W-:Y:S02]  /*01e0*/  SHF.R.S32.HI R8, RZ, 0x1f, R14 ;  /* 0x0000001fff087819 */ /* 0x002fe4000001140e */
[----:B------:R-:W-:Y:S01]  /*01f0*/  SHF.R.S32.HI R10, RZ, 0x1f, R10 ;  /* 0x0000001fff0a7819 */ /* 0x000fe2000001140a */
[----:B----4-:R-:W-:Y:S01]  /*0200*/  IMAD.WIDE R12, R13, 0x4, R6 ;  /* 0x000000040d0c7825 */ /* 0x010fe200078e0206 */
[----:B------:R-:W-:Y:S02]  /*0210*/  SHF.R.S32.HI R15, RZ, 0x1f, R15 ;  /* 0x0000001fff0f7819 */ /* 0x000fe4000001140f */
[----:B------:R-:W-:Y:S02]  /*0220*/  CS2R R6, SRZ ;  /* 0x0000000000067805 */ /* 0x000fe4000001ff00 */
[----:B------:R-:W-:-:S02]  /*0230*/  IADD3.X R15, R15, R10, R8, P1, P2 ;  /* 0x0000000a0f0f7210 */ /* 0x000fc40000fe4408 */
[----:B------:R-:W1:Y:S01]  /*0240*/  LDC.64 R10, c[0x0][0x230] ;  /* 0x00008c00ff0a7b82 */ /* 0x000e620000000a00 */
[----:B------:R-:W-:Y:S01]  /*0250*/  ISETP.GT.AND P1, PT, R2, 0x1df, PT ;  /* 0x000001df0200780c */ /* 0x000fe20003f24270 */
[----:B------:R-:W4:Y:S01]  /*0260*/  @!P0 LDG.E R7, desc[UR4][R12.64] ;  /* 0x000000040c078981 */ /* 0x000f22000c1e1900 */
[----:B------:R-:W-:-:S04]  /*0270*/  LEA R14, P2, R16, UR6, 0x2 ;  /* 0x00000006100e7c11 */ /* 0x000fc8000f8410ff */
[----:B------:R-:W-:Y:S01]  /*0280*/  LEA.HI.X R15, R16, UR7, R15, 0x2, P2 ;  /* 0x00000007100f7c11 */ /* 0x000fe200090f140f */
[----:B------:R-:W5:Y:S01]  /*0290*/  LDC.64 R8, c[0x0][0x238] ;  /* 0x00008e00ff087b82 */ /* 0x000f620000000a00 */
[----:B---3--:R-:W-:-:S05]  /*02a0*/  IMAD.WIDE R4, R2, 0x4, R4 ;  /* 0x0000000402047825 */ /* 0x008fca00078e0204 */
[----:B------:R-:W3:Y:S04]  /*02b0*/  @P1 LDG.E R6, desc[UR4][R14.64+-0x7800] ;  /* 0xff8800040e061981 */ /* 0x000ee8000c1e1900 */
[----:B------:R1:W3:Y:S02]  /*02c0*/  LDG.E.EL R16, desc[UR4][R4.64] ;  /* 0x0000000404107981 */ /* 0x0002e4000c2e1900 */
[C---:B-1----:R-:W-:Y:S01]  /*02d0*/  IMAD.WIDE R10, R2.reuse, 0x4, R10 ;  /* 0x00000004020a7825 */ /* 0x042fe200078e020a */
[----:B0-----:R-:W0:Y:S05]  /*02e0*/  LDC.64 R4, c[0x0][0x240] ;  /* 0x00009000ff047b82 */ /* 0x001e2a0000000a00 */
[----:B------:R1:W3:Y:S01]  /*02f0*/  LDG.E.EL R10, desc[UR4][R10.64] ;  /* 0x000000040a0a7981 */ /* 0x0002e2000c2e1900 */
[----:B-----5:R-:W-:-:S06]  /*0300*/  IMAD.WIDE R8, R2, 0x4, R8 ;  /* 0x0000000402087825 */ /* 0x020fcc00078e0208 */
[----:B------:R-:W5:Y:S01]  /*0310*/  LDG.E.EL R9, desc[UR4][R8.64] ;  /* 0x0000000408097981 */ /* 0x000f62000c2e1900 */
[----:B------:R-:W-:Y:S02]  /*0320*/  IMAD.MOV.U32 R2, RZ, RZ, 0x3e800000 ;  /* 0x3e800000ff027424 */ /* 0x000fe400078e00ff */
[----:B0-----:R-:W-:-:S04]  /*0330*/  IMAD.WIDE R4, R0, 0x4, R4 ;  /* 0x0000000400047825 */ /* 0x001fc800078e0204 */
[----:B--2---:R-:W-:-:S04]  /*0340*/  FADD R17, R3, 9.9999997473787516356e-06 ;  /* 0x3727c5ac03117421 */ /* 0x004fc80000000000 */
[----:B------:R-:W0:Y:S02]  /*0350*/  MUFU.SQRT R18, R17 ;  /* 0x0000001100127308 */ /* 0x000e240000002000 */
[C---:B0-----:R-:W-:Y:S02]  /*0360*/  FSETP.GT.AND P2, PT, R18.reuse, 8.50705917302346158658e+37, PT ;  /* 0x7e8000001200780b */ /* 0x041fe40003f44000 */
[----:B------:R-:W-:-:S11]  /*0370*/  FSETP.GEU.AND P3, PT, R18, 1.175494350822287508e-38, PT ;  /* 0x008000001200780b */ /* 0x000fd60003f6e000 */
[----:B------:R-:W-:-:S04]  /*0380*/  @P2 FMUL R18, R18, 0.25 ;  /* 0x3e80000012122820 */ /* 0x000fc80000400000 */
[----:B------:R-:W-:-:S06]  /*0390*/  @!P3 FMUL R18, R18, 16777216 ;  /* 0x4b8000001212b820 */ /* 0x000fcc0000400000 */
[----:B------:R-:W0:Y:S01]  /*03a0*/  MUFU.RCP R18, R18 ;  /* 0x0000001200127308 */ /* 0x000e220000001000 */
[----:B-1----:R-:W-:Y:S02]  /*03b0*/  FSEL R11, R2, 1, P2 ;  /* 0x3f800000020b7808 */ /* 0x002fe40001000000 */
[----:B------:R-:W1:Y:S01]  /*03c0*/  LDC.64 R2, c[0x0][0x248] ;  /* 0x00009200ff027b82 */ /* 0x000e620000000a00 */
[----:B----4-:R-:W-:Y:S02]  /*03d0*/  SEL R7, R7, RZ, !P0 ;  /* 0x000000ff07077207 */ /* 0x010fe40004000000 */
[----:B---3--:R-:W-:Y:S01]  /*03e0*/  @P0 SEL R7, R6, RZ, P1 ;  /* 0x000000ff06070207 */ /* 0x008fe20000800000 */
[----:B------:R-:W-:-:S04]  /*03f0*/  @!P3 FMUL R11, R11, 16777216 ;  /* 0x4b8000000b0bb820 */ /* 0x000fc80000400000 */
[----:B------:R-:W-:Y:S01]  /*0400*/  FADD R16, -R16, R7 ;  /* 0x0000000710107221 */ /* 0x000fe20000000100 */
[----:B0-----:R-:W-:-:S04]  /*0410*/  FMUL R11, R18, R11 ;  /* 0x0000000b120b7220 */ /* 0x001fc80000400000 */
[----:B------:R-:W-:-:S04]  /*0420*/  FMUL R11, R16, R11 ;  /* 0x0000000b100b7220 */ /* 0x000fc80000400000 */
[----:B-----5:R-:W-:-:S05]  /*0430*/  FFMA R9, R10, R11, R9 ;  /* 0x0000000b0a097223 */ /* 0x020fca0000000009 */
[----:B------:R-:W-:Y:S01]  /*0440*/  FSETP.GEU.AND P0, PT, R9, RZ, PT ;  /* 0x000000ff0900720b */ /* 0x000fe20003f0e000 */
[----:B-1----:R-:W-:-:S03]  /*0450*/  IMAD.WIDE R2, R0, 0x4, R2 ;  /* 0x0000000400027825 */ /* 0x002fc600078e0202 */
[----:B------:R-:W-:Y:S01]  /*0460*/  FSEL R9, R9, RZ, P0 ;  /* 0x000000ff09097208 */ /* 0x000fe20000000000 */
[----:B------:R-:W-:Y:S04]  /*0470*/  STG.E desc[UR4][R4.64], R7 ;  /* 0x0000000704007986 */ /* 0x000fe8000c101904 */
[----:B------:R-:W-:Y:S01]  /*0480*/  STG.E desc[UR4][R2.64], R9 ;  /* 0x0000000902007986 */ /* 0x000fe2000c101904 */
[----:B------:R-:W-:Y:S05]  /*0490*/  EXIT ;  /* 0x000000000000794d */ /* 0x000fea0003800000 */
.L_x_0:
[----:B------:R-:W-:-:S00]  /*04a0*/  BRA `(.L_x_0) ;  /* 0xfffffffc00fc7947 */ /* 0x000fc0000383ffff */
[----:B------:R-:W-:-:S00]  /*04b0*/  NOP ;  /* 0x0000000000007918 */ /* 0x000fc00000000000 */
        /* <DEDUP_REMOVED lines=12> */
.L_x_1:


//--------------------- .nv.global.init           --------------------------
	.section	.nv.global.init,"aw",@progbits
.nv.global.init:
	.type		_$_str,@object
	.size		_$_str,(_$_str_$_2 - _$_str)
_$_str:
        /*0000*/ 	.byte	0x5f, 0x5f, 0x43, 0x55, 0x44, 0x41, 0x5f, 0x46, 0x54, 0x5a, 0x00
	.type		_$_str_$_2,@object
	.size		_$_str_$_2,(.L_1 - _$_str_$_2)
_$_str_$_2:
        /*000b*/ 	.byte	0x5f, 0x5f, 0x43, 0x55, 0x44, 0x41, 0x5f, 0x50, 0x52, 0x45, 0x43, 0x5f, 0x53, 0x51, 0x52, 0x54
        /*001b*/ 	.byte	0x00
.L_1:


//--------------------- .nv.constant0.triton_poi_fused__native_batch_norm_legit_no_training_cat_relu_33 --------------------------
	.section	.nv.constant0.triton_poi_fused__native_batch_norm_legit_no_training_cat_relu_33,"a",@progbits
	.sectionflags	@""
	.align	4
.nv.constant0.triton_poi_fused__native_batch_norm_legit_no_training_cat_relu_33:
	.zero		596
